//
// Generated by NVIDIA NVVM Compiler
//
// Compiler Build ID: CL-36424714
// Cuda compilation tools, release 13.0, V13.0.88
// Based on NVVM 20.0.0
//

.version 9.0
.target sm_100
.address_size 64

	// .globl	_Z11Prod_MatrizPiS_S_i

.visible .entry _Z11Prod_MatrizPiS_S_i(
	.param .u64 .ptr .align 1 _Z11Prod_MatrizPiS_S_i_param_0,
	.param .u64 .ptr .align 1 _Z11Prod_MatrizPiS_S_i_param_1,
	.param .u64 .ptr .align 1 _Z11Prod_MatrizPiS_S_i_param_2,
	.param .u32 _Z11Prod_MatrizPiS_S_i_param_3
)
{
	.reg .pred 	%p<10>;
	.reg .b32 	%r<105>;
	.reg .b64 	%rd<67>;

	ld.param.u64 	%rd14, [_Z11Prod_MatrizPiS_S_i_param_0];
	ld.param.u64 	%rd15, [_Z11Prod_MatrizPiS_S_i_param_1];
	ld.param.u32 	%r30, [_Z11Prod_MatrizPiS_S_i_param_3];
	cvta.to.global.u64 	%rd1, %rd15;
	cvta.to.global.u64 	%rd2, %rd14;
	mov.u32 	%r31, %ctaid.y;
	mov.u32 	%r32, %ntid.y;
	mov.u32 	%r33, %tid.y;
	mad.lo.s32 	%r1, %r31, %r32, %r33;
	mov.u32 	%r34, %ctaid.x;
	mov.u32 	%r35, %ntid.x;
	mov.u32 	%r36, %tid.x;
	mad.lo.s32 	%r2, %r34, %r35, %r36;
	max.s32 	%r37, %r1, %r2;
	setp.ge.s32 	%p1, %r37, %r30;
	@%p1 bra 	$L__BB0_13;
	mul.lo.s32 	%r3, %r30, %r1;
	and.b32  	%r4, %r30, 7;
	setp.lt.u32 	%p2, %r30, 8;
	mov.b32 	%r99, 0;
	mov.u32 	%r104, %r99;
	@%p2 bra 	$L__BB0_4;
	and.b32  	%r99, %r30, 2147483640;
	neg.s32 	%r93, %r99;
	mul.wide.s32 	%rd16, %r30, 4;
	add.s64 	%rd3, %rd1, %rd16;
	shl.b32 	%r7, %r30, 3;
	mul.wide.s32 	%rd17, %r30, 8;
	add.s64 	%rd4, %rd1, %rd17;
	mul.wide.s32 	%rd18, %r30, 12;
	add.s64 	%rd5, %rd1, %rd18;
	mul.wide.s32 	%rd19, %r30, 16;
	add.s64 	%rd6, %rd1, %rd19;
	mul.wide.s32 	%rd20, %r30, 20;
	add.s64 	%rd7, %rd1, %rd20;
	mul.wide.s32 	%rd21, %r30, 24;
	add.s64 	%rd8, %rd1, %rd21;
	mul.wide.s32 	%rd22, %r30, 28;
	add.s64 	%rd9, %rd1, %rd22;
	mul.wide.u32 	%rd23, %r3, 4;
	add.s64 	%rd24, %rd23, %rd2;
	add.s64 	%rd66, %rd24, 16;
	mov.b32 	%r104, 0;
	mov.u32 	%r92, %r2;
$L__BB0_3:
	.pragma "nounroll";
	mul.wide.s32 	%rd25, %r92, 4;
	add.s64 	%rd26, %rd3, %rd25;
	add.s64 	%rd27, %rd4, %rd25;
	add.s64 	%rd28, %rd5, %rd25;
	add.s64 	%rd29, %rd6, %rd25;
	add.s64 	%rd30, %rd7, %rd25;
	add.s64 	%rd31, %rd8, %rd25;
	add.s64 	%rd32, %rd9, %rd25;
	add.s64 	%rd33, %rd1, %rd25;
	ld.global.u32 	%r41, [%rd66+-16];
	ld.global.u32 	%r42, [%rd33];
	mad.lo.s32 	%r43, %r42, %r41, %r104;
	ld.global.u32 	%r44, [%rd66+-12];
	ld.global.u32 	%r45, [%rd26];
	mad.lo.s32 	%r46, %r45, %r44, %r43;
	ld.global.u32 	%r47, [%rd66+-8];
	ld.global.u32 	%r48, [%rd27];
	mad.lo.s32 	%r49, %r48, %r47, %r46;
	ld.global.u32 	%r50, [%rd66+-4];
	ld.global.u32 	%r51, [%rd28];
	mad.lo.s32 	%r52, %r51, %r50, %r49;
	ld.global.u32 	%r53, [%rd66];
	ld.global.u32 	%r54, [%rd29];
	mad.lo.s32 	%r55, %r54, %r53, %r52;
	ld.global.u32 	%r56, [%rd66+4];
	ld.global.u32 	%r57, [%rd30];
	mad.lo.s32 	%r58, %r57, %r56, %r55;
	ld.global.u32 	%r59, [%rd66+8];
	ld.global.u32 	%r60, [%rd31];
	mad.lo.s32 	%r61, %r60, %r59, %r58;
	ld.global.u32 	%r62, [%rd66+12];
	ld.global.u32 	%r63, [%rd32];
	mad.lo.s32 	%r104, %r63, %r62, %r61;
	add.s32 	%r93, %r93, 8;
	add.s32 	%r92, %r92, %r7;
	add.s64 	%rd66, %rd66, 32;
	setp.ne.s32 	%p3, %r93, 0;
	@%p3 bra 	$L__BB0_3;
$L__BB0_4:
	setp.eq.s32 	%p4, %r4, 0;
	@%p4 bra 	$L__BB0_12;
	and.b32  	%r17, %r30, 3;
	setp.lt.u32 	%p5, %r4, 4;
	@%p5 bra 	$L__BB0_7;
	add.s32 	%r65, %r99, %r3;
	mul.wide.u32 	%rd34, %r65, 4;
	add.s64 	%rd35, %rd2, %rd34;
	ld.global.u32 	%r66, [%rd35];
	mad.lo.s32 	%r67, %r99, %r30, %r2;
	mul.wide.s32 	%rd36, %r67, 4;
	add.s64 	%rd37, %rd1, %rd36;
	ld.global.u32 	%r68, [%rd37];
	mad.lo.s32 	%r69, %r68, %r66, %r104;
	cvt.u64.u32 	%rd38, %r3;
	cvt.u64.u32 	%rd39, %r99;
	add.s64 	%rd40, %rd39, %rd38;
	shl.b64 	%rd41, %rd40, 2;
	add.s64 	%rd42, %rd2, %rd41;
	ld.global.u32 	%r70, [%rd42+4];
	mul.wide.s32 	%rd43, %r30, 4;
	add.s64 	%rd44, %rd37, %rd43;
	ld.global.u32 	%r71, [%rd44];
	mad.lo.s32 	%r72, %r71, %r70, %r69;
	ld.global.u32 	%r73, [%rd42+8];
	add.s64 	%rd45, %rd44, %rd43;
	ld.global.u32 	%r74, [%rd45];
	mad.lo.s32 	%r75, %r74, %r73, %r72;
	ld.global.u32 	%r76, [%rd42+12];
	add.s64 	%rd46, %rd45, %rd43;
	ld.global.u32 	%r77, [%rd46];
	mad.lo.s32 	%r104, %r77, %r76, %r75;
	add.s32 	%r99, %r99, 4;
$L__BB0_7:
	setp.eq.s32 	%p6, %r17, 0;
	@%p6 bra 	$L__BB0_12;
	setp.eq.s32 	%p7, %r17, 1;
	@%p7 bra 	$L__BB0_10;
	add.s32 	%r79, %r99, %r3;
	mul.wide.u32 	%rd47, %r79, 4;
	add.s64 	%rd48, %rd2, %rd47;
	ld.global.u32 	%r80, [%rd48];
	mad.lo.s32 	%r81, %r99, %r30, %r2;
	mul.wide.s32 	%rd49, %r81, 4;
	add.s64 	%rd50, %rd1, %rd49;
	ld.global.u32 	%r82, [%rd50];
	mad.lo.s32 	%r83, %r82, %r80, %r104;
	cvt.u64.u32 	%rd51, %r3;
	cvt.u64.u32 	%rd52, %r99;
	add.s64 	%rd53, %rd52, %rd51;
	shl.b64 	%rd54, %rd53, 2;
	add.s64 	%rd55, %rd2, %rd54;
	ld.global.u32 	%r84, [%rd55+4];
	mul.wide.s32 	%rd56, %r30, 4;
	add.s64 	%rd57, %rd50, %rd56;
	ld.global.u32 	%r85, [%rd57];
	mad.lo.s32 	%r104, %r85, %r84, %r83;
	add.s32 	%r99, %r99, 2;
$L__BB0_10:
	and.b32  	%r86, %r30, 1;
	setp.eq.b32 	%p8, %r86, 1;
	not.pred 	%p9, %p8;
	@%p9 bra 	$L__BB0_12;
	add.s32 	%r87, %r99, %r3;
	mul.wide.u32 	%rd58, %r87, 4;
	add.s64 	%rd59, %rd2, %rd58;
	ld.global.u32 	%r88, [%rd59];
	mad.lo.s32 	%r89, %r99, %r30, %r2;
	mul.wide.s32 	%rd60, %r89, 4;
	add.s64 	%rd61, %rd1, %rd60;
	ld.global.u32 	%r90, [%rd61];
	mad.lo.s32 	%r104, %r90, %r88, %r104;
$L__BB0_12:
	ld.param.u64 	%rd65, [_Z11Prod_MatrizPiS_S_i_param_2];
	add.s32 	%r91, %r3, %r2;
	cvta.to.global.u64 	%rd62, %rd65;
	mul.wide.s32 	%rd63, %r91, 4;
	add.s64 	%rd64, %rd62, %rd63;
	st.global.u32 	[%rd64], %r104;
$L__BB0_13:
	ret;

}


// ===== COMPILED SASS (sm_100) =====

	.target	sm_100

	.elftype	@"ET_EXEC"


//--------------------- .note.nv.tkinfo           --------------------------
	.section	.note.nv.tkinfo,"",@"SHT_NOTE"
	.sectionflags	@"SHF_NOTE_NV_TKINFO"
	.tkinfo
        /*0018*/ 	.word	0x00000002
        /*0030*/ 	.string	""
        /*0030*/ 	.string	"ptxas"
        /*0030*/ 	.string	"Cuda compilation tools, release 13.0, V13.0.88"
        /*0030*/ 	.string	"Build cuda_13.0.r13.0/compiler.36424714_0"
        /*0030*/ 	.string	"-arch sm_100 -m 64 "



//--------------------- .note.nv.cuinfo           --------------------------
	.section	.note.nv.cuinfo,"",@"SHT_NOTE"
	.sectionflags	@"SHF_NOTE_NV_CUINFO"
        /*0018*/ 	.short	0x0002
        /*001a*/ 	.short	0x0064
        /*001c*/ 	.short	0x0082
	.zero		2


//--------------------- .nv.info                  --------------------------
	.section	.nv.info,"",@"SHT_CUDA_INFO"
	.align	4


	//----- nvinfo : EIATTR_REGCOUNT
	.align		4
        /*0000*/ 	.byte	0x04, 0x2f
        /*0002*/ 	.short	(.L_1 - .L_0)
	.align		4
.L_0:
        /*0004*/ 	.word	index@(_Z11Prod_MatrizPiS_S_i)
        /*0008*/ 	.word	0x0000001e


	//----- nvinfo : EIATTR_FRAME_SIZE
	.align		4
.L_1:
        /*000c*/ 	.byte	0x04, 0x11
        /*000e*/ 	.short	(.L_3 - .L_2)
	.align		4
.L_2:
        /*0010*/ 	.word	index@(_Z11Prod_MatrizPiS_S_i)
        /*0014*/ 	.word	0x00000000


	//----- nvinfo : EIATTR_MIN_STACK_SIZE
	.align		4
.L_3:
        /*0018*/ 	.byte	0x04, 0x12
        /*001a*/ 	.short	(.L_5 - .L_4)
	.align		4
.L_4:
        /*001c*/ 	.word	index@(_Z11Prod_MatrizPiS_S_i)
        /*0020*/ 	.word	0x00000000
.L_5:


//--------------------- .nv.compat                --------------------------
	.section	.nv.compat,"",@"SHT_CUDA_COMPAT_INFO"
	.align	4
        /*0000*/ 	.byte	0x02, 0x09, 0x00, 0x00, 0x02, 0x02, 0x01, 0x00, 0x02, 0x05, 0x05, 0x00, 0x03, 0x07, 0x01, 0x01
        /*0010*/ 	.byte	0x02, 0x03, 0x00, 0x00, 0x02, 0x06, 0x01, 0x00, 0x04, 0x0b, 0x08, 0x00, 0x09, 0x00, 0x00, 0x00
        /*0020*/ 	.byte	0x00, 0x00, 0x00, 0x00


//--------------------- .nv.info._Z11Prod_MatrizPiS_S_i --------------------------
	.section	.nv.info._Z11Prod_MatrizPiS_S_i,"",@"SHT_CUDA_INFO"
	.sectionflags	@""
	.align	4


	//----- nvinfo : EIATTR_CUDA_API_VERSION
	.align		4
        /*0000*/ 	.byte	0x04, 0x37
        /*0002*/ 	.short	(.L_7 - .L_6)
.L_6:
        /*0004*/ 	.word	0x00000082


	//----- nvinfo : EIATTR_KPARAM_INFO
	.align		4
.L_7:
        /*0008*/ 	.byte	0x04, 0x17
        /*000a*/ 	.short	(.L_9 - .L_8)
.L_8:
        /*000c*/ 	.word	0x00000000
        /*0010*/ 	.short	0x0003
        /*0012*/ 	.short	0x0018
        /*0014*/ 	.byte	0x00, 0xf0, 0x11, 0x00


	//----- nvinfo : EIATTR_KPARAM_INFO
	.align		4
.L_9:
        /*0018*/ 	.byte	0x04, 0x17
        /*001a*/ 	.short	(.L_11 - .L_10)
.L_10:
        /*001c*/ 	.word	0x00000000
        /*0020*/ 	.short	0x0002
        /*0022*/ 	.short	0x0010
        /*0024*/ 	.byte	0x00, 0xf5, 0x21, 0x00


	//----- nvinfo : EIATTR_KPARAM_INFO
	.align		4
.L_11:
        /*0028*/ 	.byte	0x04, 0x17
        /*002a*/ 	.short	(.L_13 - .L_12)
.L_12:
        /*002c*/ 	.word	0x00000000
        /*0030*/ 	.short	0x0001
        /*0032*/ 	.short	0x0008
        /*0034*/ 	.byte	0x00, 0xf5, 0x21, 0x00


	//----- nvinfo : EIATTR_KPARAM_INFO
	.align		4
.L_13:
        /*0038*/ 	.byte	0x04, 0x17
        /*003a*/ 	.short	(.L_15 - .L_14)
.L_14:
        /*003c*/ 	.word	0x00000000
        /*0040*/ 	.short	0x0000
        /*0042*/ 	.short	0x0000
        /*0044*/ 	.byte	0x00, 0xf5, 0x21, 0x00


	//----- nvinfo : EIATTR_SPARSE_MMA_MASK
	.align		4
.L_15:
        /*0048*/ 	.byte	0x03, 0x50
        /*004a*/ 	.short	0x0000


	//----- nvinfo : EIATTR_MAXREG_COUNT
	.align		4
        /*004c*/ 	.byte	0x03, 0x1b
        /*004e*/ 	.short	0x00ff


	//----- nvinfo : EIATTR_MERCURY_ISA_VERSION
	.align		4
        /*0050*/ 	.byte	0x03, 0x5f
        /*0052*/ 	.short	0x0101


	//----- nvinfo : EIATTR_VRC_CTA_INIT_COUNT
	.align		4
        /*0054*/ 	.byte	0x02, 0x4a
	.zero		1
	.zero		1


	//----- nvinfo : EIATTR_EXIT_INSTR_OFFSETS
	.align		4
        /*0058*/ 	.byte	0x04, 0x1c
        /*005a*/ 	.short	(.L_17 - .L_16)


	//   ....[0]....
.L_16:
        /*005c*/ 	.word	0x000000c0


	//   ....[1]....
        /*0060*/ 	.word	0x00000a90


	//----- nvinfo : EIATTR_CBANK_PARAM_SIZE
	.align		4
.L_17:
        /*0064*/ 	.byte	0x03, 0x19
        /*0066*/ 	.short	0x001c


	//----- nvinfo : EIATTR_PARAM_CBANK
	.align		4
        /*0068*/ 	.byte	0x04, 0x0a
        /*006a*/ 	.short	(.L_19 - .L_18)
	.align		4
.L_18:
        /*006c*/ 	.word	index@(.nv.constant0._Z11Prod_MatrizPiS_S_i)
        /*0070*/ 	.short	0x0380
        /*0072*/ 	.short	0x001c


	//----- nvinfo : EIATTR_SW_WAR
	.align		4
.L_19:
        /*0074*/ 	.byte	0x04, 0x36
        /*0076*/ 	.short	(.L_21 - .L_20)
.L_20:
        /*0078*/ 	.word	0x00000008
.L_21:


//--------------------- .nv.callgraph             --------------------------
	.section	.nv.callgraph,"",@"SHT_CUDA_CALLGRAPH"
	.align	4
	.sectionentsize	8
	.align		4
        /*0000*/ 	.word	0x00000000
	.align		4
        /*0004*/ 	.word	0xffffffff
	.align		4
        /*0008*/ 	.word	0x00000000
	.align		4
        /*000c*/ 	.word	0xfffffffe
	.align		4
        /*0010*/ 	.word	0x00000000
	.align		4
        /*0014*/ 	.word	0xfffffffd
	.align		4
        /*0018*/ 	.word	0x00000000
	.align		4
        /*001c*/ 	.word	0xfffffffc


//--------------------- .text._Z11Prod_MatrizPiS_S_i --------------------------
	.section	.text._Z11Prod_MatrizPiS_S_i,"ax",@progbits
	.align	128
        .global         _Z11Prod_MatrizPiS_S_i
        .type           _Z11Prod_MatrizPiS_S_i,@function
        .size           _Z11Prod_MatrizPiS_S_i,(.L_x_5 - _Z11Prod_MatrizPiS_S_i)
        .other          _Z11Prod_MatrizPiS_S_i,@"STO_CUDA_ENTRY STV_DEFAULT"
_Z11Prod_MatrizPiS_S_i:
.text._Z11Prod_MatrizPiS_S_i:
[----:B------:R-:W-:Y:S01]  /*0000*/  LDC R1, c[0x0][0x37c] ;  /* 0x0000df00ff017b82 */ /* 0x000fe20000000800 */
[----:B------:R-:W0:Y:S07]  /*0010*/  S2R R0, SR_TID.Y ;  /* 0x0000000000007919 */ /* 0x000e2e0000002200 */
[----:B------:R-:W0:Y:S01]  /*0020*/  S2UR UR4, SR_CTAID.Y ;  /* 0x00000000000479c3 */ /* 0x000e220000002600 */
[----:B------:R-:W1:Y:S01]  /*0030*/  LDCU UR20, c[0x0][0x398] ;  /* 0x00007300ff1477ac */ /* 0x000e620008000800 */
[----:B------:R-:W2:Y:S06]  /*0040*/  S2R R3, SR_TID.X ;  /* 0x0000000000037919 */ /* 0x000eac0000002100 */
[----:B------:R-:W0:Y:S08]  /*0050*/  LDC R13, c[0x0][0x364] ;  /* 0x0000d900ff0d7b82 */ /* 0x000e300000000800 */
[----:B------:R-:W2:Y:S08]  /*0060*/  S2UR UR5, SR_CTAID.X ;  /* 0x00000000000579c3 */ /* 0x000eb00000002500 */
[----:B------:R-:W2:Y:S01]  /*0070*/  LDC R2, c[0x0][0x360] ;  /* 0x0000d800ff027b82 */ /* 0x000ea20000000800 */
[----:B0-----:R-:W-:-:S02]  /*0080*/  IMAD R13, R13, UR4, R0 ;  /* 0x000000040d0d7c24 */ /* 0x001fc4000f8e0200 */
[----:B--2---:R-:W-:-:S05]  /*0090*/  IMAD R0, R2, UR5, R3 ;  /* 0x0000000502007c24 */ /* 0x004fca000f8e0203 */
[----:B------:R-:W-:-:S04]  /*00a0*/  VIMNMX R2, PT, PT, R13, R0, !PT ;  /* 0x000000000d027248 */ /* 0x000fc80007fe0100 */
[----:B-1----:R-:W-:-:S13]  /*00b0*/  ISETP.GE.AND P0, PT, R2, UR20, PT ;  /* 0x0000001402007c0c */ /* 0x002fda000bf06270 */
[----:B------:R-:W-:Y:S05]  /*00c0*/  @P0 EXIT ;  /* 0x000000000000094d */ /* 0x000fea0003800000 */
[----:B------:R-:W-:Y:S01]  /*00d0*/  UISETP.GE.U32.AND UP0, UPT, UR20, 0x8, UPT ;  /* 0x000000081400788c */ /* 0x000fe2000bf06070 */
[----:B------:R-:W-:Y:S02]  /*00e0*/  HFMA2 R12, -RZ, RZ, 0, 0 ;  /* 0x00000000ff0c7431 */ /* 0x000fe400000001ff */
[----:B------:R-:W-:Y:S01]  /*00f0*/  IMAD R13, R13, UR20, RZ ;  /* 0x000000140d0d7c24 */ /* 0x000fe2000f8e02ff */
[----:B------:R-:W-:Y:S01]  /*0100*/  UMOV UR4, URZ ;  /* 0x000000ff00047c82 */ /* 0x000fe20008000000 */
[----:B------:R-:W0:Y:S04]  /*0110*/  LDCU.64 UR18, c[0x0][0x358] ;  /* 0x00006b00ff1277ac */ /* 0x000e280008000a00 */
[----:B------:R-:W-:Y:S05]  /*0120*/  BRA.U !UP0, `(.L_x_0) ;  /* 0x0000000508047547 */ /* 0x000fea000b800000 */
[----:B------:R-:W1:Y:S01]  /*0130*/  LDCU.128 UR24, c[0x0][0x380] ;  /* 0x00007000ff1877ac */ /* 0x000e620008000c00 */
[----:B------:R-:W-:Y:S02]  /*0140*/  MOV R12, RZ ;  /* 0x000000ff000c7202 */ /* 0x000fe40000000f00 */
[----:B------:R-:W-:Y:S01]  /*0150*/  MOV R14, R0 ;  /* 0x00000000000e7202 */ /* 0x000fe20000000f00 */
[----:B------:R-:W-:-:S04]  /*0160*/  ULOP3.LUT UR4, UR20, 0x7ffffff8, URZ, 0xc0, !UPT ;  /* 0x7ffffff814047892 */ /* 0x000fc8000f8ec0ff */
[----:B------:R-:W-:Y:S01]  /*0170*/  UIADD3 UR5, UPT, UPT, -UR4, URZ, URZ ;  /* 0x000000ff04057290 */ /* 0x000fe2000fffe1ff */
[----:B-1----:R-:W-:Y:S01]  /*0180*/  MOV R2, UR24 ;  /* 0x0000001800027c02 */ /* 0x002fe20008000f00 */
[----:B------:R-:W-:Y:S01]  /*0190*/  UIMAD.WIDE UR6, UR20, 0x8, UR26 ;  /* 0x00000008140678a5 */ /* 0x000fe2000f8e021a */
[----:B------:R-:W-:Y:S01]  /*01a0*/  MOV R3, UR25 ;  /* 0x0000001900037c02 */ /* 0x000fe20008000f00 */
[----:B------:R-:W-:Y:S02]  /*01b0*/  UIMAD.WIDE UR8, UR20, 0xc, UR26 ;  /* 0x0000000c140878a5 */ /* 0x000fe4000f8e021a */
[----:B------:R-:W-:Y:S01]  /*01c0*/  UIMAD.WIDE UR10, UR20, 0x10, UR26 ;  /* 0x00000010140a78a5 */ /* 0x000fe2000f8e021a */
[----:B------:R-:W-:Y:S01]  /*01d0*/  IMAD.WIDE.U32 R2, R13, 0x4, R2 ;  /* 0x000000040d027825 */ /* 0x000fe200078e0002 */
[----:B------:R-:W-:Y:S02]  /*01e0*/  UIMAD.WIDE UR12, UR20, 0x14, UR26 ;  /* 0x00000014140c78a5 */ /* 0x000fe4000f8e021a */
[----:B------:R-:W-:Y:S01]  /*01f0*/  UIMAD.WIDE UR14, UR20, 0x18, UR26 ;  /* 0x00000018140e78a5 */ /* 0x000fe2000f8e021a */
[----:B------:R-:W-:Y:S01]  /*0200*/  IADD3 R2, P0, PT, R2, 0x10, RZ ;  /* 0x0000001002027810 */ /* 0x000fe20007f1e0ff */
[----:B------:R-:W-:-:S03]  /*0210*/  UIMAD.WIDE UR16, UR20, 0x1c, UR26 ;  /* 0x0000001c141078a5 */ /* 0x000fc6000f8e021a */
[----:B------:R-:W-:-:S09]  /*0220*/  IADD3.X R3, PT, PT, RZ, R3, RZ, P0, !PT ;  /* 0x00000003ff037210 */ /* 0x000fd200007fe4ff */
.L_x_1:
[----:B------:R-:W-:Y:S01]  /*0230*/  UIMAD.WIDE UR22, UR20, 0x4, UR26 ;  /* 0x00000004141678a5 */ /* 0x000fe2000f8e021a */
[----:B------:R-:W-:Y:S02]  /*0240*/  IMAD.MOV.U32 R23, RZ, RZ, 0x4 ;  /* 0x00000004ff177424 */ /* 0x000fe400078e00ff */
[----:B------:R-:W-:Y:S01]  /*0250*/  HFMA2 R11, -RZ, RZ, 0, 2.384185791015625e-07 ;  /* 0x00000004ff0b7431 */ /* 0x000fe200000001ff */
[----:B------:R-:W-:Y:S01]  /*0260*/  MOV R25, 0x4 ;  /* 0x0000000400197802 */ /* 0x000fe20000000f00 */
[----:B0-----:R-:W2:Y:S01]  /*0270*/  LDG.E R21, desc[UR18][R2.64+-0x10] ;  /* 0xfffff01202157981 */ /* 0x001ea2000c1e1900 */
[C---:B------:R-:W-:Y:S01]  /*0280*/  IMAD.WIDE R22, R14.reuse, R23, UR26 ;  /* 0x0000001a0e167e25 */ /* 0x040fe2000f8e0217 */
[----:B------:R-:W-:Y:S02]  /*0290*/  MOV R8, UR22 ;  /* 0x0000001600087c02 */ /* 0x000fe40008000f00 */
[----:B------:R-:W-:Y:S01]  /*02a0*/  MOV R9, UR23 ;  /* 0x0000001700097c02 */ /* 0x000fe20008000f00 */
[----:B------:R-:W3:Y:S02]  /*02b0*/  LDG.E R19, desc[UR18][R2.64+-0xc] ;  /* 0xfffff41202137981 */ /* 0x000ee4000c1e1900 */
[----:B------:R-:W-:-:S02]  /*02c0*/  IMAD.WIDE R8, R14, 0x4, R8 ;  /* 0x000000040e087825 */ /* 0x000fc400078e0208 */
[----:B------:R-:W2:Y:S01]  /*02d0*/  LDG.E R22, desc[UR18][R22.64] ;  /* 0x0000001216167981 */ /* 0x000ea2000c1e1900 */
[----:B------:R-:W-:Y:S01]  /*02e0*/  MOV R5, 0x4 ;  /* 0x0000000400057802 */ /* 0x000fe20000000f00 */
[C---:B------:R-:W-:Y:S02]  /*02f0*/  IMAD.WIDE R24, R14.reuse, R25, UR6 ;  /* 0x000000060e187e25 */ /* 0x040fe4000f8e0219 */
[----:B------:R0:W3:Y:S02]  /*0300*/  LDG.E R20, desc[UR18][R8.64] ;  /* 0x0000001208147981 */ /* 0x0000e4000c1e1900 */
[----:B------:R-:W-:Y:S02]  /*0310*/  IMAD.WIDE R10, R14, R11, UR8 ;  /* 0x000000080e0a7e25 */ /* 0x000fe4000f8e020b */
[----:B------:R-:W4:Y:S04]  /*0320*/  LDG.E R18, desc[UR18][R24.64] ;  /* 0x0000001218127981 */ /* 0x000f28000c1e1900 */
[----:B------:R-:W4:Y:S01]  /*0330*/  LDG.E R17, desc[UR18][R2.64+-0x8] ;  /* 0xfffff81202117981 */ /* 0x000f22000c1e1900 */
[----:B0-----:R-:W-:-:S02]  /*0340*/  HFMA2 R9, -RZ, RZ, 0, 2.384185791015625e-07 ;  /* 0x00000004ff097431 */ /* 0x001fc400000001ff */
[----:B------:R-:W-:Y:S01]  /*0350*/  IMAD.MOV.U32 R7, RZ, RZ, 0x4 ;  /* 0x00000004ff077424 */ /* 0x000fe200078e00ff */
[----:B------:R0:W5:Y:S01]  /*0360*/  LDG.E R16, desc[UR18][R10.64] ;  /* 0x000000120a107981 */ /* 0x000162000c1e1900 */
[----:B------:R-:W-:-:S03]  /*0370*/  IMAD.WIDE R4, R14, R5, UR10 ;  /* 0x0000000a0e047e25 */ /* 0x000fc6000f8e0205 */
[----:B------:R-:W5:Y:S01]  /*0380*/  LDG.E R15, desc[UR18][R2.64+-0x4] ;  /* 0xfffffc12020f7981 */ /* 0x000f62000c1e1900 */
[C---:B------:R-:W-:Y:S01]  /*0390*/  IMAD.WIDE R6, R14.reuse, R7, UR12 ;  /* 0x0000000c0e067e25 */ /* 0x040fe2000f8e0207 */
[----:B------:R-:W-:Y:S02]  /*03a0*/  MOV R27, 0x4 ;  /* 0x00000004001b7802 */ /* 0x000fe40000000f00 */
[----:B------:R1:W5:Y:S01]  /*03b0*/  LDG.E R4, desc[UR18][R4.64] ;  /* 0x0000001204047981 */ /* 0x000362000c1e1900 */
[----:B------:R-:W-:-:S03]  /*03c0*/  IMAD.WIDE R8, R14, R9, UR14 ;  /* 0x0000000e0e087e25 */ /* 0x000fc6000f8e0209 */
[----:B------:R-:W5:Y:S01]  /*03d0*/  LDG.E R23, desc[UR18][R2.64] ;  /* 0x0000001202177981 */ /* 0x000f62000c1e1900 */
[----:B0-----:R-:W-:-:S03]  /*03e0*/  IMAD.WIDE R10, R14, R27, UR16 ;  /* 0x000000100e0a7e25 */ /* 0x001fc6000f8e021b */
[----:B------:R-:W5:Y:S04]  /*03f0*/  LDG.E R7, desc[UR18][R6.64] ;  /* 0x0000001206077981 */ /* 0x000f68000c1e1900 */
[----:B------:R-:W5:Y:S04]  /*0400*/  LDG.E R24, desc[UR18][R2.64+0x4] ;  /* 0x0000041202187981 */ /* 0x000f68000c1e1900 */
[----:B------:R-:W5:Y:S04]  /*0410*/  LDG.E R8, desc[UR18][R8.64] ;  /* 0x0000001208087981 */ /* 0x000f68000c1e1900 */
[----:B------:R-:W5:Y:S04]  /*0420*/  LDG.E R25, desc[UR18][R2.64+0x8] ;  /* 0x0000081202197981 */ /* 0x000f68000c1e1900 */
[----:B------:R-:W5:Y:S04]  /*0430*/  LDG.E R10, desc[UR18][R10.64] ;  /* 0x000000120a0a7981 */ /* 0x000f68000c1e1900 */
[----:B------:R0:W5:Y:S01]  /*0440*/  LDG.E R27, desc[UR18][R2.64+0xc] ;  /* 0x00000c12021b7981 */ /* 0x000162000c1e1900 */
[----:B------:R-:W-:-:S04]  /*0450*/  UIADD3 UR5, UPT, UPT, UR5, 0x8, URZ ;  /* 0x0000000805057890 */ /* 0x000fc8000fffe0ff */
[----:B------:R-:W-:Y:S01]  /*0460*/  UISETP.NE.AND UP0, UPT, UR5, URZ, UPT ;  /* 0x000000ff0500728c */ /* 0x000fe2000bf05270 */
[----:B-1----:R-:W-:Y:S02]  /*0470*/  MOV R5, UR20 ;  /* 0x0000001400057c02 */ /* 0x002fe40008000f00 */
[----:B0-----:R-:W-:Y:S02]  /*0480*/  IADD3 R2, P0, PT, R2, 0x20, RZ ;  /* 0x0000002002027810 */ /* 0x001fe40007f1e0ff */
[----:B------:R-:W-:Y:S02]  /*0490*/  LEA R14, R5, R14, 0x3 ;  /* 0x0000000e050e7211 */ /* 0x000fe400078e18ff */
[----:B------:R-:W-:Y:S01]  /*04a0*/  IADD3.X R3, PT, PT, RZ, R3, RZ, P0, !PT ;  /* 0x00000003ff037210 */ /* 0x000fe200007fe4ff */
[----:B--2---:R-:W-:-:S04]  /*04b0*/  IMAD R21, R21, R22, R12 ;  /* 0x0000001615157224 */ /* 0x004fc800078e020c */
[----:B---3--:R-:W-:-:S04]  /*04c0*/  IMAD R19, R19, R20, R21 ;  /* 0x0000001413137224 */ /* 0x008fc800078e0215 */
[----:B----4-:R-:W-:-:S04]  /*04d0*/  IMAD R17, R17, R18, R19 ;  /* 0x0000001211117224 */ /* 0x010fc800078e0213 */
[----:B-----5:R-:W-:-:S04]  /*04e0*/  IMAD R15, R15, R16, R17 ;  /* 0x000000100f0f7224 */ /* 0x020fc800078e0211 */
[----:B------:R-:W-:-:S04]  /*04f0*/  IMAD R4, R23, R4, R15 ;  /* 0x0000000417047224 */ /* 0x000fc800078e020f */
[----:B------:R-:W-:-:S04]  /*0500*/  IMAD R4, R24, R7, R4 ;  /* 0x0000000718047224 */ /* 0x000fc800078e0204 */
[----:B------:R-:W-:-:S04]  /*0510*/  IMAD R4, R25, R8, R4 ;  /* 0x0000000819047224 */ /* 0x000fc800078e0204 */
[----:B------:R-:W-:Y:S01]  /*0520*/  IMAD R12, R27, R10, R4 ;  /* 0x0000000a1b0c7224 */ /* 0x000fe200078e0204 */
[----:B------:R-:W-:Y:S06]  /*0530*/  BRA.U UP0, `(.L_x_1) ;  /* 0xfffffffd003c7547 */ /* 0x000fec000b83ffff */
.L_x_0:
[----:B------:R-:W-:-:S04]  /*0540*/  ULOP3.LUT UR6, UR20, 0x7, URZ, 0xc0, !UPT ;  /* 0x0000000714067892 */ /* 0x000fc8000f8ec0ff */
[----:B------:R-:W-:-:S09]  /*0550*/  UISETP.NE.AND UP0, UPT, UR6, URZ, UPT ;  /* 0x000000ff0600728c */ /* 0x000fd2000bf05270 */
[----:B------:R-:W-:Y:S05]  /*0560*/  BRA.U !UP0, `(.L_x_2) ;  /* 0x0000000508387547 */ /* 0x000fea000b800000 */
[----:B------:R-:W-:Y:S02]  /*0570*/  UISETP.GE.U32.AND UP0, UPT, UR6, 0x4, UPT ;  /* 0x000000040600788c */ /* 0x000fe4000bf06070 */
[----:B------:R-:W-:-:S04]  /*0580*/  ULOP3.LUT UR5, UR20, 0x3, URZ, 0xc0, !UPT ;  /* 0x0000000314057892 */ /* 0x000fc8000f8ec0ff */
[----:B------:R-:W-:-:S03]  /*0590*/  UISETP.NE.AND UP1, UPT, UR5, URZ, UPT ;  /* 0x000000ff0500728c */ /* 0x000fc6000bf25270 */
[----:B------:R-:W-:Y:S08]  /*05a0*/  BRA.U !UP0, `(.L_x_3) ;  /* 0x00000001087c7547 */ /* 0x000ff0000b800000 */
[----:B------:R-:W1:Y:S01]  /*05b0*/  LDC.64 R6, c[0x0][0x388] ;  /* 0x0000e200ff067b82 */ /* 0x000e620000000a00 */
[----:B------:R-:W2:Y:S01]  /*05c0*/  LDCU.64 UR6, c[0x0][0x380] ;  /* 0x00007000ff0677ac */ /* 0x000ea20008000a00 */
[----:B------:R-:W-:Y:S01]  /*05d0*/  IMAD.U32 R9, RZ, RZ, UR4 ;  /* 0x00000004ff097e24 */ /* 0x000fe2000f8e00ff */
[C---:B------:R-:W-:Y:S02]  /*05e0*/  IADD3 R3, PT, PT, R13.reuse, UR4, RZ ;  /* 0x000000040d037c10 */ /* 0x040fe4000fffe0ff */
[----:B------:R-:W-:Y:S01]  /*05f0*/  IADD3 R10, P0, PT, R13, UR4, RZ ;  /* 0x000000040d0a7c10 */ /* 0x000fe2000ff1e0ff */
[----:B------:R-:W-:Y:S01]  /*0600*/  IMAD R9, R9, UR20, R0 ;  /* 0x0000001409097c24 */ /* 0x000fe2000f8e0200 */
[----:B------:R-:W-:Y:S01]  /*0610*/  MOV R11, UR20 ;  /* 0x00000014000b7c02 */ /* 0x000fe20008000f00 */
[----:B------:R-:W3:Y:S01]  /*0620*/  LDC.64 R4, c[0x0][0x380] ;  /* 0x0000e000ff047b82 */ /* 0x000ee20000000a00 */
[----:B------:R-:W-:Y:S01]  /*0630*/  MOV R15, UR20 ;  /* 0x00000014000f7c02 */ /* 0x000fe20008000f00 */
[----:B-1----:R-:W-:Y:S01]  /*0640*/  IMAD.WIDE R6, R9, 0x4, R6 ;  /* 0x0000000409067825 */ /* 0x002fe200078e0206 */
[----:B------:R-:W-:-:S05]  /*0650*/  MOV R9, UR20 ;  /* 0x0000001400097c02 */ /* 0x000fca0008000f00 */
[----:B------:R-:W-:Y:S02]  /*0660*/  IMAD.WIDE R8, R9, 0x4, R6 ;  /* 0x0000000409087825 */ /* 0x000fe400078e0206 */
[----:B0-----:R-:W4:Y:S02]  /*0670*/  LDG.E R6, desc[UR18][R6.64] ;  /* 0x0000001206067981 */ /* 0x001f24000c1e1900 */
[----:B---3--:R-:W-:Y:S01]  /*0680*/  IMAD.WIDE.U32 R4, R3, 0x4, R4 ;  /* 0x0000000403047825 */ /* 0x008fe200078e0004 */
[----:B------:R-:W-:Y:S01]  /*0690*/  IADD3.X R3, PT, PT, RZ, RZ, RZ, P0, !PT ;  /* 0x000000ffff037210 */ /* 0x000fe200007fe4ff */
[----:B------:R-:W3:Y:S01]  /*06a0*/  LDG.E R17, desc[UR18][R8.64] ;  /* 0x0000001208117981 */ /* 0x000ee2000c1e1900 */
[----:B--2---:R-:W-:-:S03]  /*06b0*/  LEA R2, P0, R10, UR6, 0x2 ;  /* 0x000000060a027c11 */ /* 0x004fc6000f8010ff */
[----:B------:R-:W4:Y:S01]  /*06c0*/  LDG.E R5, desc[UR18][R4.64] ;  /* 0x0000001204057981 */ /* 0x000f22000c1e1900 */
[----:B------:R-:W-:Y:S01]  /*06d0*/  LEA.HI.X R3, R10, UR7, R3, 0x2, P0 ;  /* 0x000000070a037c11 */ /* 0x000fe200080f1403 */
[----:B------:R-:W-:-:S04]  /*06e0*/  IMAD.WIDE R10, R11, 0x4, R8 ;  /* 0x000000040b0a7825 */ /* 0x000fc800078e0208 */
[----:B------:R-:W3:Y:S01]  /*06f0*/  LDG.E R16, desc[UR18][R2.64+0x4] ;  /* 0x0000041202107981 */ /* 0x000ee2000c1e1900 */
[----:B------:R-:W-:-:S03]  /*0700*/  IMAD.WIDE R14, R15, 0x4, R10 ;  /* 0x000000040f0e7825 */ /* 0x000fc600078e020a */
[----:B------:R-:W2:Y:S04]  /*0710*/  LDG.E R19, desc[UR18][R10.64] ;  /* 0x000000120a137981 */ /* 0x000ea8000c1e1900 */
[----:B------:R-:W2:Y:S04]  /*0720*/  LDG.E R18, desc[UR18][R2.64+0x8] ;  /* 0x0000081202127981 */ /* 0x000ea8000c1e1900 */
[----:B------:R-:W5:Y:S04]  /*0730*/  LDG.E R20, desc[UR18][R2.64+0xc] ;  /* 0x00000c1202147981 */ /* 0x000f68000c1e1900 */
[----:B------:R-:W5:Y:S01]  /*0740*/  LDG.E R14, desc[UR18][R14.64] ;  /* 0x000000120e0e7981 */ /* 0x000f62000c1e1900 */
[----:B------:R-:W-:Y:S01]  /*0750*/  UIADD3 UR4, UPT, UPT, UR4, 0x4, URZ ;  /* 0x0000000404047890 */ /* 0x000fe2000fffe0ff */
[----:B----4-:R-:W-:-:S04]  /*0760*/  IMAD R5, R5, R6, R12 ;  /* 0x0000000605057224 */ /* 0x010fc800078e020c */
[----:B---3--:R-:W-:-:S04]  /*0770*/  IMAD R5, R16, R17, R5 ;  /* 0x0000001110057224 */ /* 0x008fc800078e0205 */
[----:B--2---:R-:W-:-:S04]  /*0780*/  IMAD R5, R18, R19, R5 ;  /* 0x0000001312057224 */ /* 0x004fc800078e0205 */
[----:B-----5:R-:W-:-:S07]  /*0790*/  IMAD R12, R20, R14, R5 ;  /* 0x0000000e140c7224 */ /* 0x020fce00078e0205 */
.L_x_3:
[----:B------:R-:W-:Y:S05]  /*07a0*/  BRA.U !UP1, `(.L_x_2) ;  /* 0x0000000109a87547 */ /* 0x000fea000b800000 */
[----:B------:R-:W-:Y:S01]  /*07b0*/  UISETP.NE.AND UP0, UPT, UR5, 0x1, UPT ;  /* 0x000000010500788c */ /* 0x000fe2000bf05270 */
[----:B------:R-:W-:Y:S01]  /*07c0*/  MOV R7, UR4 ;  /* 0x0000000400077c02 */ /* 0x000fe20008000f00 */
[----:B------:R-:W-:Y:S02]  /*07d0*/  ULOP3.LUT UR5, UR20, 0x1, URZ, 0xc0, !UPT ;  /* 0x0000000114057892 */ /* 0x000fe4000f8ec0ff */
[----:B------:R-:W-:Y:S02]  /*07e0*/  MOV R15, UR20 ;  /* 0x00000014000f7c02 */ /* 0x000fe40008000f00 */
[----:B------:R-:W-:Y:S01]  /*07f0*/  UISETP.NE.U32.AND UP1, UPT, UR5, 0x1, UPT ;  /* 0x000000010500788c */ /* 0x000fe2000bf25070 */
[----:B------:R-:W-:-:S04]  /*0800*/  PLOP3.LUT P1, PT, PT, PT, UP0, 0x80, 0x8 ;  /* 0x000000000008781c */ /* 0x000fc80003f2f008 */
[----:B------:R-:W1:Y:S01]  /*0810*/  @UP0 LDCU.128 UR8, c[0x0][0x380] ;  /* 0x00007000ff0807ac */ /* 0x000e620008000c00 */
[----:B------:R-:W-:Y:S01]  /*0820*/  PLOP3.LUT P0, PT, PT, PT, UP1, 0x80, 0x8 ;  /* 0x000000000008781c */ /* 0x000fe20003f0f018 */
[----:B------:R-:W2:Y:S04]  /*0830*/  @UP0 LDCU.64 UR6, c[0x0][0x380] ;  /* 0x00007000ff0607ac */ /* 0x000ea80008000a00 */
[----:B------:R-:W3:Y:S03]  /*0840*/  @!UP1 LDCU.128 UR12, c[0x0][0x380] ;  /* 0x00007000ff0c97ac */ /* 0x000ee60008000c00 */
[C---:B------:R-:W-:Y:S02]  /*0850*/  @P1 IADD3 R3, PT, PT, R13.reuse, UR4, RZ ;  /* 0x000000040d031c10 */ /* 0x040fe4000fffe0ff */
[----:B------:R-:W-:Y:S01]  /*0860*/  @P1 IADD3 R6, P2, PT, R13, UR4, RZ ;  /* 0x000000040d061c10 */ /* 0x000fe2000ff5e0ff */
[----:B------:R-:W-:Y:S01]  /*0870*/  @UP0 UIADD3 UR4, UPT, UPT, UR4, 0x2, URZ ;  /* 0x0000000204040890 */ /* 0x000fe2000fffe0ff */
[----:B-1----:R-:W-:Y:S01]  /*0880*/  MOV R11, UR9 ;  /* 0x00000009000b7c02 */ /* 0x002fe20008000f00 */
[----:B------:R-:W-:Y:S01]  /*0890*/  IMAD.U32 R10, RZ, RZ, UR8 ;  /* 0x00000008ff0a7e24 */ /* 0x000fe2000f8e00ff */
[----:B------:R-:W-:-:S02]  /*08a0*/  MOV R4, UR10 ;  /* 0x0000000a00047c02 */ /* 0x000fc40008000f00 */
[----:B------:R-:W-:Y:S01]  /*08b0*/  MOV R5, UR11 ;  /* 0x0000000b00057c02 */ /* 0x000fe20008000f00 */
[----:B------:R-:W-:-:S04]  /*08c0*/  @P1 IMAD.WIDE.U32 R10, R3, 0x4, R10 ;  /* 0x00000004030a1825 */ /* 0x000fc800078e000a */
[----:B------:R-:W-:Y:S01]  /*08d0*/  @P1 IMAD R3, R7, UR20, R0 ;  /* 0x0000001407031c24 */ /* 0x000fe2000f8e0200 */
[----:B------:R-:W-:Y:S01]  /*08e0*/  @P1 IADD3.X R7, PT, PT, RZ, RZ, RZ, P2, !PT ;  /* 0x000000ffff071210 */ /* 0x000fe200017fe4ff */
[----:B------:R-:W-:Y:S01]  /*08f0*/  IMAD.U32 R19, RZ, RZ, UR4 ;  /* 0x00000004ff137e24 */ /* 0x000fe2000f8e00ff */
[C---:B--2---:R-:W-:Y:S01]  /*0900*/  @P1 LEA R2, P2, R6.reuse, UR6, 0x2 ;  /* 0x0000000606021c11 */ /* 0x044fe2000f8410ff */
[----:B------:R-:W-:Y:S01]  /*0910*/  @P1 IMAD.WIDE R4, R3, 0x4, R4 ;  /* 0x0000000403041825 */ /* 0x000fe200078e0204 */
[----:B------:R-:W-:Y:S01]  /*0920*/  @!P0 IADD3 R17, PT, PT, R13, UR4, RZ ;  /* 0x000000040d118c10 */ /* 0x000fe2000fffe0ff */
[----:B0-----:R-:W2:Y:S01]  /*0930*/  @P1 LDG.E R11, desc[UR18][R10.64] ;  /* 0x000000120a0b1981 */ /* 0x001ea2000c1e1900 */
[----:B------:R-:W-:Y:S01]  /*0940*/  @P1 LEA.HI.X R3, R6, UR7, R7, 0x2, P2 ;  /* 0x0000000706031c11 */ /* 0x000fe200090f1407 */
[----:B------:R-:W-:Y:S01]  /*0950*/  @!P0 IMAD R19, R19, UR20, R0 ;  /* 0x0000001413138c24 */ /* 0x000fe2000f8e0200 */
[----:B---3--:R-:W-:Y:S01]  /*0960*/  MOV R6, UR12 ;  /* 0x0000000c00067c02 */ /* 0x008fe20008000f00 */
[----:B------:R-:W-:Y:S01]  /*0970*/  @P1 IMAD.WIDE R14, R15, 0x4, R4 ;  /* 0x000000040f0e1825 */ /* 0x000fe200078e0204 */
[----:B------:R-:W-:Y:S01]  /*0980*/  MOV R7, UR13 ;  /* 0x0000000d00077c02 */ /* 0x000fe20008000f00 */
[----:B------:R-:W2:Y:S01]  /*0990*/  @P1 LDG.E R4, desc[UR18][R4.64] ;  /* 0x0000001204041981 */ /* 0x000ea2000c1e1900 */
[----:B------:R-:W-:-:S02]  /*09a0*/  MOV R8, UR14 ;  /* 0x0000000e00087c02 */ /* 0x000fc40008000f00 */
[----:B------:R-:W-:Y:S01]  /*09b0*/  MOV R9, UR15 ;  /* 0x0000000f00097c02 */ /* 0x000fe20008000f00 */
[----:B------:R-:W-:Y:S01]  /*09c0*/  @!P0 IMAD.WIDE.U32 R6, R17, 0x4, R6 ;  /* 0x0000000411068825 */ /* 0x000fe200078e0006 */
[----:B------:R-:W3:Y:S03]  /*09d0*/  @P1 LDG.E R14, desc[UR18][R14.64] ;  /* 0x000000120e0e1981 */ /* 0x000ee6000c1e1900 */
[----:B------:R-:W-:Y:S01]  /*09e0*/  @!P0 IMAD.WIDE R8, R19, 0x4, R8 ;  /* 0x0000000413088825 */ /* 0x000fe200078e0208 */
[----:B------:R-:W3:Y:S04]  /*09f0*/  @P1 LDG.E R2, desc[UR18][R2.64+0x4] ;  /* 0x0000041202021981 */ /* 0x000ee8000c1e1900 */
[----:B------:R-:W4:Y:S04]  /*0a00*/  @!P0 LDG.E R7, desc[UR18][R6.64] ;  /* 0x0000001206078981 */ /* 0x000f28000c1e1900 */
[----:B------:R-:W4:Y:S01]  /*0a10*/  @!P0 LDG.E R8, desc[UR18][R8.64] ;  /* 0x0000001208088981 */ /* 0x000f22000c1e1900 */
[----:B--2---:R-:W-:-:S04]  /*0a20*/  @P1 IMAD R11, R11, R4, R12 ;  /* 0x000000040b0b1224 */ /* 0x004fc800078e020c */
[----:B---3--:R-:W-:-:S04]  /*0a30*/  @P1 IMAD R12, R2, R14, R11 ;  /* 0x0000000e020c1224 */ /* 0x008fc800078e020b */
[----:B----4-:R-:W-:-:S07]  /*0a40*/  @!P0 IMAD R12, R7, R8, R12 ;  /* 0x00000008070c8224 */ /* 0x010fce00078e020c */
.L_x_2:
[----:B------:R-:W1:Y:S01]  /*0a50*/  LDC.64 R2, c[0x0][0x390] ;  /* 0x0000e400ff027b82 */ /* 0x000e620000000a00 */
[----:B------:R-:W-:-:S05]  /*0a60*/  IADD3 R13, PT, PT, R0, R13, RZ ;  /* 0x0000000d000d7210 */ /* 0x000fca0007ffe0ff */
[----:B-1----:R-:W-:-:S05]  /*0a70*/  IMAD.WIDE R2, R13, 0x4, R2 ;  /* 0x000000040d027825 */ /* 0x002fca00078e0202 */
[----:B0-----:R-:W-:Y:S01]  /*0a80*/  STG.E desc[UR18][R2.64], R12 ;  /* 0x0000000c02007986 */ /* 0x001fe2000c101912 */
[----:B------:R-:W-:Y:S05]  /*0a90*/  EXIT ;  /* 0x000000000000794d */ /* 0x000fea0003800000 */
.L_x_4:
[----:B------:R-:W-:-:S00]  /*0aa0*/  BRA `(.L_x_4) ;  /* 0xfffffffc00fc7947 */ /* 0x000fc0000383ffff */
[----:B------:R-:W-:-:S00]  /*0ab0*/  NOP ;  /* 0x0000000000007918 */ /* 0x000fc00000000000 */
        /* <DEDUP_REMOVED lines=12> */
.L_x_5:


//--------------------- .nv.shared.reserved.0     --------------------------
	.section	.nv.shared.reserved.0,"aw",@nobits
	.weak		__nv_reservedSMEM_offset_0_alias
	.size		__nv_reservedSMEM_offset_0_alias, 0, 64
	.other		__nv_reservedSMEM_offset_0_alias,@"STO_CUDA_RESERVED_SHARED STV_DEFAULT"
__nv_reservedSMEM_offset_0_alias:
	.zero		0
	.zero		64


//--------------------- .nv.constant0._Z11Prod_MatrizPiS_S_i --------------------------
	.section	.nv.constant0._Z11Prod_MatrizPiS_S_i,"a",@progbits
	.sectionflags	@""
	.align	4
.nv.constant0._Z11Prod_MatrizPiS_S_i:
	.zero		924


//--------------------- SYMBOLS --------------------------

	.type		.nv.reservedSmem.offset0,@object
	.size		.nv.reservedSmem.offset0,0x4
